//
// Generated by NVIDIA NVVM Compiler
//
// Compiler Build ID: CL-36424714
// Cuda compilation tools, release 13.0, V13.0.88
// Based on NVVM 20.0.0
//

.version 9.0
.target sm_100
.address_size 64

	// .globl	_Z10cudaKernelPfii

.visible .entry _Z10cudaKernelPfii(
	.param .u64 .ptr .align 1 _Z10cudaKernelPfii_param_0,
	.param .u32 _Z10cudaKernelPfii_param_1,
	.param .u32 _Z10cudaKernelPfii_param_2
)
{
	.reg .pred 	%p<4>;
	.reg .b32 	%r<14>;
	.reg .b32 	%f<4>;
	.reg .b64 	%rd<5>;

	ld.param.u64 	%rd1, [_Z10cudaKernelPfii_param_0];
	ld.param.u32 	%r3, [_Z10cudaKernelPfii_param_1];
	ld.param.u32 	%r4, [_Z10cudaKernelPfii_param_2];
	mov.u32 	%r6, %ctaid.x;
	mov.u32 	%r7, %ntid.x;
	mov.u32 	%r8, %tid.x;
	mad.lo.s32 	%r1, %r6, %r7, %r8;
	mov.u32 	%r9, %ctaid.y;
	mov.u32 	%r10, %ntid.y;
	mov.u32 	%r11, %tid.y;
	mad.lo.s32 	%r12, %r9, %r10, %r11;
	setp.ge.s32 	%p1, %r1, %r3;
	setp.ge.s32 	%p2, %r12, %r4;
	or.pred  	%p3, %p1, %p2;
	@%p3 bra 	$L__BB0_2;
	cvta.to.global.u64 	%rd2, %rd1;
	mad.lo.s32 	%r13, %r3, %r12, %r1;
	cvt.rn.f32.s32 	%f1, %r1;
	cvt.rn.f32.s32 	%f2, %r3;
	div.rn.f32 	%f3, %f1, %f2;
	mul.wide.s32 	%rd3, %r13, 4;
	add.s64 	%rd4, %rd2, %rd3;
	st.global.f32 	[%rd4], %f3;
$L__BB0_2:
	ret;

}


// ===== COMPILED SASS (sm_100) =====

	.target	sm_100

	.elftype	@"ET_EXEC"


//--------------------- .note.nv.tkinfo           --------------------------
	.section	.note.nv.tkinfo,"",@"SHT_NOTE"
	.sectionflags	@"SHF_NOTE_NV_TKINFO"
	.tkinfo
        /*0018*/ 	.word	0x00000002
        /*0030*/ 	.string	""
        /*0030*/ 	.string	"ptxas"
        /*0030*/ 	.string	"Cuda compilation tools, release 13.0, V13.0.88"
        /*0030*/ 	.string	"Build cuda_13.0.r13.0/compiler.36424714_0"
        /*0030*/ 	.string	"-arch sm_100 -m 64 "



//--------------------- .note.nv.cuinfo           --------------------------
	.section	.note.nv.cuinfo,"",@"SHT_NOTE"
	.sectionflags	@"SHF_NOTE_NV_CUINFO"
        /*0018*/ 	.short	0x0002
        /*001a*/ 	.short	0x0064
        /*001c*/ 	.short	0x0082
	.zero		2


//--------------------- .nv.info                  --------------------------
	.section	.nv.info,"",@"SHT_CUDA_INFO"
	.align	4


	//----- nvinfo : EIATTR_REGCOUNT
	.align		4
        /*0000*/ 	.byte	0x04, 0x2f
        /*0002*/ 	.short	(.L_1 - .L_0)
	.align		4
.L_0:
        /*0004*/ 	.word	index@(_Z10cudaKernelPfii)
        /*0008*/ 	.word	0x00000010


	//----- nvinfo : EIATTR_FRAME_SIZE
	.align		4
.L_1:
        /*000c*/ 	.byte	0x04, 0x11
        /*000e*/ 	.short	(.L_3 - .L_2)
	.align		4
.L_2:
        /*0010*/ 	.word	index@($__internal_0_$__cuda_sm3x_div_rn_noftz_f32_slowpath)
        /*0014*/ 	.word	0x00000000


	//----- nvinfo : EIATTR_FRAME_SIZE
	.align		4
.L_3:
        /*0018*/ 	.byte	0x04, 0x11
        /*001a*/ 	.short	(.L_5 - .L_4)
	.align		4
.L_4:
        /*001c*/ 	.word	index@(_Z10cudaKernelPfii)
        /*0020*/ 	.word	0x00000000


	//----- nvinfo : EIATTR_MIN_STACK_SIZE
	.align		4
.L_5:
        /*0024*/ 	.byte	0x04, 0x12
        /*0026*/ 	.short	(.L_7 - .L_6)
	.align		4
.L_6:
        /*0028*/ 	.word	index@(_Z10cudaKernelPfii)
        /*002c*/ 	.word	0x00000000
.L_7:


//--------------------- .nv.compat                --------------------------
	.section	.nv.compat,"",@"SHT_CUDA_COMPAT_INFO"
	.align	4
        /*0000*/ 	.byte	0x02, 0x09, 0x00, 0x00, 0x02, 0x02, 0x01, 0x00, 0x02, 0x05, 0x05, 0x00, 0x03, 0x07, 0x01, 0x01
        /*0010*/ 	.byte	0x02, 0x03, 0x00, 0x00, 0x02, 0x06, 0x01, 0x00, 0x04, 0x0b, 0x08, 0x00, 0x01, 0x00, 0x00, 0x00
        /*0020*/ 	.byte	0x00, 0x00, 0x00, 0x00


//--------------------- .nv.info._Z10cudaKernelPfii --------------------------
	.section	.nv.info._Z10cudaKernelPfii,"",@"SHT_CUDA_INFO"
	.sectionflags	@""
	.align	4


	//----- nvinfo : EIATTR_CUDA_API_VERSION
	.align		4
        /*0000*/ 	.byte	0x04, 0x37
        /*0002*/ 	.short	(.L_9 - .L_8)
.L_8:
        /*0004*/ 	.word	0x00000082


	//----- nvinfo : EIATTR_KPARAM_INFO
	.align		4
.L_9:
        /*0008*/ 	.byte	0x04, 0x17
        /*000a*/ 	.short	(.L_11 - .L_10)
.L_10:
        /*000c*/ 	.word	0x00000000
        /*0010*/ 	.short	0x0002
        /*0012*/ 	.short	0x000c
        /*0014*/ 	.byte	0x00, 0xf0, 0x11, 0x00


	//----- nvinfo : EIATTR_KPARAM_INFO
	.align		4
.L_11:
        /*0018*/ 	.byte	0x04, 0x17
        /*001a*/ 	.short	(.L_13 - .L_12)
.L_12:
        /*001c*/ 	.word	0x00000000
        /*0020*/ 	.short	0x0001
        /*0022*/ 	.short	0x0008
        /*0024*/ 	.byte	0x00, 0xf0, 0x11, 0x00


	//----- nvinfo : EIATTR_KPARAM_INFO
	.align		4
.L_13:
        /*0028*/ 	.byte	0x04, 0x17
        /*002a*/ 	.short	(.L_15 - .L_14)
.L_14:
        /*002c*/ 	.word	0x00000000
        /*0030*/ 	.short	0x0000
        /*0032*/ 	.short	0x0000
        /*0034*/ 	.byte	0x00, 0xf5, 0x21, 0x00


	//----- nvinfo : EIATTR_SPARSE_MMA_MASK
	.align		4
.L_15:
        /*0038*/ 	.byte	0x03, 0x50
        /*003a*/ 	.short	0x0000


	//----- nvinfo : EIATTR_MAXREG_COUNT
	.align		4
        /*003c*/ 	.byte	0x03, 0x1b
        /*003e*/ 	.short	0x00ff


	//----- nvinfo : EIATTR_MERCURY_ISA_VERSION
	.align		4
        /*0040*/ 	.byte	0x03, 0x5f
        /*0042*/ 	.short	0x0101


	//----- nvinfo : EIATTR_VRC_CTA_INIT_COUNT
	.align		4
        /*0044*/ 	.byte	0x02, 0x4a
	.zero		1
	.zero		1


	//----- nvinfo : EIATTR_EXIT_INSTR_OFFSETS
	.align		4
        /*0048*/ 	.byte	0x04, 0x1c
        /*004a*/ 	.short	(.L_17 - .L_16)


	//   ....[0]....
.L_16:
        /*004c*/ 	.word	0x000000c0


	//   ....[1]....
        /*0050*/ 	.word	0x00000210


	//----- nvinfo : EIATTR_CRS_STACK_SIZE
	.align		4
.L_17:
        /*0054*/ 	.byte	0x04, 0x1e
        /*0056*/ 	.short	(.L_19 - .L_18)
.L_18:
        /*0058*/ 	.word	0x00000000


	//----- nvinfo : EIATTR_CBANK_PARAM_SIZE
	.align		4
.L_19:
        /*005c*/ 	.byte	0x03, 0x19
        /*005e*/ 	.short	0x0010


	//----- nvinfo : EIATTR_PARAM_CBANK
	.align		4
        /*0060*/ 	.byte	0x04, 0x0a
        /*0062*/ 	.short	(.L_21 - .L_20)
	.align		4
.L_20:
        /*0064*/ 	.word	index@(.nv.constant0._Z10cudaKernelPfii)
        /*0068*/ 	.short	0x0380
        /*006a*/ 	.short	0x0010


	//----- nvinfo : EIATTR_SW_WAR
	.align		4
.L_21:
        /*006c*/ 	.byte	0x04, 0x36
        /*006e*/ 	.short	(.L_23 - .L_22)
.L_22:
        /*0070*/ 	.word	0x00000008
.L_23:


//--------------------- .nv.callgraph             --------------------------
	.section	.nv.callgraph,"",@"SHT_CUDA_CALLGRAPH"
	.align	4
	.sectionentsize	8
	.align		4
        /*0000*/ 	.word	0x00000000
	.align		4
        /*0004*/ 	.word	0xffffffff
	.align		4
        /*0008*/ 	.word	0x00000000
	.align		4
        /*000c*/ 	.word	0xfffffffe
	.align		4
        /*0010*/ 	.word	0x00000000
	.align		4
        /*0014*/ 	.word	0xfffffffd
	.align		4
        /*0018*/ 	.word	0x00000000
	.align		4
        /*001c*/ 	.word	0xfffffffc


//--------------------- .text._Z10cudaKernelPfii  --------------------------
	.section	.text._Z10cudaKernelPfii,"ax",@progbits
	.align	128
        .global         _Z10cudaKernelPfii
        .type           _Z10cudaKernelPfii,@function
        .size           _Z10cudaKernelPfii,(.L_x_14 - _Z10cudaKernelPfii)
        .other          _Z10cudaKernelPfii,@"STO_CUDA_ENTRY STV_DEFAULT"
_Z10cudaKernelPfii:
.text._Z10cudaKernelPfii:
[----:B------:R-:W-:Y:S01]  /*0000*/  LDC R1, c[0x0][0x37c] ;  /* 0x0000df00ff017b82 */ /* 0x000fe20000000800 */
[----:B------:R-:W0:Y:S07]  /*0010*/  S2R R0, SR_TID.Y ;  /* 0x0000000000007919 */ /* 0x000e2e0000002200 */
[----:B------:R-:W1:Y:S01]  /*0020*/  LDC R2, c[0x0][0x360] ;  /* 0x0000d800ff027b82 */ /* 0x000e620000000800 */
[----:B------:R-:W2:Y:S01]  /*0030*/  LDCU.64 UR6, c[0x0][0x388] ;  /* 0x00007100ff0677ac */ /* 0x000ea20008000a00 */
[----:B------:R-:W1:Y:S06]  /*0040*/  S2R R5, SR_TID.X ;  /* 0x0000000000057919 */ /* 0x000e6c0000002100 */
[----:B------:R-:W0:Y:S08]  /*0050*/  S2UR UR5, SR_CTAID.Y ;  /* 0x00000000000579c3 */ /* 0x000e300000002600 */
[----:B------:R-:W0:Y:S08]  /*0060*/  LDC R3, c[0x0][0x364] ;  /* 0x0000d900ff037b82 */ /* 0x000e300000000800 */
[----:B------:R-:W1:Y:S01]  /*0070*/  S2UR UR4, SR_CTAID.X ;  /* 0x00000000000479c3 */ /* 0x000e620000002500 */
[----:B0-----:R-:W-:-:S05]  /*0080*/  IMAD R3, R3, UR5, R0 ;  /* 0x0000000503037c24 */ /* 0x001fca000f8e0200 */
[----:B--2---:R-:W-:Y:S01]  /*0090*/  ISETP.GE.AND P0, PT, R3, UR7, PT ;  /* 0x0000000703007c0c */ /* 0x004fe2000bf06270 */
[----:B-1----:R-:W-:-:S05]  /*00a0*/  IMAD R2, R2, UR4, R5 ;  /* 0x0000000402027c24 */ /* 0x002fca000f8e0205 */
[----:B------:R-:W-:-:S13]  /*00b0*/  ISETP.GE.OR P0, PT, R2, UR6, P0 ;  /* 0x0000000602007c0c */ /* 0x000fda0008706670 */
[----:B------:R-:W-:Y:S05]  /*00c0*/  @P0 EXIT ;  /* 0x000000000000094d */ /* 0x000fea0003800000 */
[----:B------:R-:W-:Y:S01]  /*00d0*/  I2FP.F32.S32 R5, UR6 ;  /* 0x0000000600057c45 */ /* 0x000fe20008201400 */
[----:B------:R-:W0:Y:S01]  /*00e0*/  LDCU.64 UR4, c[0x0][0x358] ;  /* 0x00006b00ff0477ac */ /* 0x000e220008000a00 */
[----:B------:R-:W-:Y:S01]  /*00f0*/  I2FP.F32.S32 R0, R2 ;  /* 0x0000000200007245 */ /* 0x000fe20000201400 */
[----:B------:R-:W-:Y:S01]  /*0100*/  BSSY.RECONVERGENT B0, `(.L_x_0) ;  /* 0x000000d000007945 */ /* 0x000fe20003800200 */
[----:B------:R-:W1:Y:S01]  /*0110*/  MUFU.RCP R4, R5 ;  /* 0x0000000500047308 */ /* 0x000e620000001000 */
[----:B------:R-:W-:-:S07]  /*0120*/  IMAD R2, R3, UR6, R2 ;  /* 0x0000000603027c24 */ /* 0x000fce000f8e0202 */
[----:B------:R-:W2:Y:S01]  /*0130*/  FCHK P0, R0, R5 ;  /* 0x0000000500007302 */ /* 0x000ea20000000000 */
[----:B-1----:R-:W-:-:S04]  /*0140*/  FFMA R7, -R5, R4, 1 ;  /* 0x3f80000005077423 */ /* 0x002fc80000000104 */
[----:B------:R-:W-:-:S04]  /*0150*/  FFMA R7, R4, R7, R4 ;  /* 0x0000000704077223 */ /* 0x000fc80000000004 */
[----:B------:R-:W-:-:S04]  /*0160*/  FFMA R4, R0, R7, RZ ;  /* 0x0000000700047223 */ /* 0x000fc800000000ff */
[----:B------:R-:W-:-:S04]  /*0170*/  FFMA R6, -R5, R4, R0 ;  /* 0x0000000405067223 */ /* 0x000fc80000000100 */
[----:B------:R-:W-:Y:S01]  /*0180*/  FFMA R7, R7, R6, R4 ;  /* 0x0000000607077223 */ /* 0x000fe20000000004 */
[----:B0-2---:R-:W-:Y:S06]  /*0190*/  @!P0 BRA `(.L_x_1) ;  /* 0x00000000000c8947 */ /* 0x005fec0003800000 */
[----:B------:R-:W-:-:S07]  /*01a0*/  MOV R4, 0x1c0 ;  /* 0x000001c000047802 */ /* 0x000fce0000000f00 */
[----:B------:R-:W-:Y:S05]  /*01b0*/  CALL.REL.NOINC `($__internal_0_$__cuda_sm3x_div_rn_noftz_f32_slowpath) ;  /* 0x0000000000187944 */ /* 0x000fea0003c00000 */
[----:B------:R-:W-:-:S07]  /*01c0*/  IMAD.MOV.U32 R7, RZ, RZ, R0 ;  /* 0x000000ffff077224 */ /* 0x000fce00078e0000 */
.L_x_1:
[----:B------:R-:W-:Y:S05]  /*01d0*/  BSYNC.RECONVERGENT B0 ;  /* 0x0000000000007941 */ /* 0x000fea0003800200 */
.L_x_0:
[----:B------:R-:W0:Y:S02]  /*01e0*/  LDC.64 R4, c[0x0][0x380] ;  /* 0x0000e000ff047b82 */ /* 0x000e240000000a00 */
[----:B0-----:R-:W-:-:S05]  /*01f0*/  IMAD.WIDE R2, R2, 0x4, R4 ;  /* 0x0000000402027825 */ /* 0x001fca00078e0204 */
[----:B------:R-:W-:Y:S01]  /*0200*/  STG.E desc[UR4][R2.64], R7 ;  /* 0x0000000702007986 */ /* 0x000fe2000c101904 */
[----:B------:R-:W-:Y:S05]  /*0210*/  EXIT ;  /* 0x000000000000794d */ /* 0x000fea0003800000 */
        .weak           $__internal_0_$__cuda_sm3x_div_rn_noftz_f32_slowpath
        .type           $__internal_0_$__cuda_sm3x_div_rn_noftz_f32_slowpath,@function
        .size           $__internal_0_$__cuda_sm3x_div_rn_noftz_f32_slowpath,(.L_x_14 - $__internal_0_$__cuda_sm3x_div_rn_noftz_f32_slowpath)
$__internal_0_$__cuda_sm3x_div_rn_noftz_f32_slowpath:
[----:B------:R-:W-:Y:S01]  /*0220*/  SHF.R.U32.HI R6, RZ, 0x17, R5 ;  /* 0x00000017ff067819 */ /* 0x000fe20000011605 */
[----:B------:R-:W-:Y:S01]  /*0230*/  BSSY.RECONVERGENT B1, `(.L_x_2) ;  /* 0x0000064000017945 */ /* 0x000fe20003800200 */
[--C-:B------:R-:W-:Y:S01]  /*0240*/  SHF.R.U32.HI R3, RZ, 0x17, R0.reuse ;  /* 0x00000017ff037819 */ /* 0x100fe20000011600 */
[----:B------:R-:W-:Y:S01]  /*0250*/  IMAD.MOV.U32 R8, RZ, RZ, R0 ;  /* 0x000000ffff087224 */ /* 0x000fe200078e0000 */
[----:B------:R-:W-:Y:S02]  /*0260*/  LOP3.LUT R7, R6, 0xff, RZ, 0xc0, !PT ;  /* 0x000000ff06077812 */ /* 0x000fe400078ec0ff */
[----:B------:R-:W-:-:S03]  /*0270*/  LOP3.LUT R6, R3, 0xff, RZ, 0xc0, !PT ;  /* 0x000000ff03067812 */ /* 0x000fc600078ec0ff */
[----:B------:R-:W-:Y:S02]  /*0280*/  VIADD R11, R7, 0xffffffff ;  /* 0xffffffff070b7836 */ /* 0x000fe40000000000 */
[----:B------:R-:W-:-:S03]  /*0290*/  VIADD R10, R6, 0xffffffff ;  /* 0xffffffff060a7836 */ /* 0x000fc60000000000 */
[----:B------:R-:W-:-:S04]  /*02a0*/  ISETP.GT.U32.AND P0, PT, R11, 0xfd, PT ;  /* 0x000000fd0b00780c */ /* 0x000fc80003f04070 */
[----:B------:R-:W-:-:S13]  /*02b0*/  ISETP.GT.U32.OR P0, PT, R10, 0xfd, P0 ;  /* 0x000000fd0a00780c */ /* 0x000fda0000704470 */
[----:B------:R-:W-:Y:S01]  /*02c0*/  @!P0 IMAD.MOV.U32 R9, RZ, RZ, RZ ;  /* 0x000000ffff098224 */ /* 0x000fe200078e00ff */
[----:B------:R-:W-:Y:S06]  /*02d0*/  @!P0 BRA `(.L_x_3) ;  /* 0x0000000000608947 */ /* 0x000fec0003800000 */
[----:B------:R-:W-:Y:S01]  /*02e0*/  FSETP.GTU.FTZ.AND P0, PT, |R0|, +INF , PT ;  /* 0x7f8000000000780b */ /* 0x000fe20003f1c200 */
[----:B------:R-:W-:Y:S01]  /*02f0*/  IMAD.MOV.U32 R3, RZ, RZ, R5 ;  /* 0x000000ffff037224 */ /* 0x000fe200078e0005 */
[----:B------:R-:W-:-:S04]  /*0300*/  FSETP.GTU.FTZ.AND P1, PT, |R5|, +INF , PT ;  /* 0x7f8000000500780b */ /* 0x000fc80003f3c200 */
[----:B------:R-:W-:-:S13]  /*0310*/  PLOP3.LUT P0, PT, P0, P1, PT, 0xf8, 0x8f ;  /* 0x00000000008f781c */ /* 0x000fda0000703f70 */
[----:B------:R-:W-:Y:S05]  /*0320*/  @P0 BRA `(.L_x_4) ;  /* 0x00000004004c0947 */ /* 0x000fea0003800000 */
[----:B------:R-:W-:-:S13]  /*0330*/  LOP3.LUT P0, RZ, R5, 0x7fffffff, R8, 0xc8, !PT ;  /* 0x7fffffff05ff7812 */ /* 0x000fda000780c808 */
[----:B------:R-:W-:Y:S05]  /*0340*/  @!P0 BRA `(.L_x_5) ;  /* 0x00000004003c8947 */ /* 0x000fea0003800000 */
[C---:B------:R-:W-:Y:S02]  /*0350*/  FSETP.NEU.FTZ.AND P2, PT, |R0|.reuse, +INF , PT ;  /* 0x7f8000000000780b */ /* 0x040fe40003f5d200 */
[----:B------:R-:W-:Y:S02]  /*0360*/  FSETP.NEU.FTZ.AND P1, PT, |R3|, +INF , PT ;  /* 0x7f8000000300780b */ /* 0x000fe40003f3d200 */
[----:B------:R-:W-:-:S11]  /*0370*/  FSETP.NEU.FTZ.AND P0, PT, |R0|, +INF , PT ;  /* 0x7f8000000000780b */ /* 0x000fd60003f1d200 */
[----:B------:R-:W-:Y:S05]  /*0380*/  @!P1 BRA !P2, `(.L_x_5) ;  /* 0x00000004002c9947 */ /* 0x000fea0005000000 */
[----:B------:R-:W-:-:S04]  /*0390*/  LOP3.LUT P2, RZ, R8, 0x7fffffff, RZ, 0xc0, !PT ;  /* 0x7fffffff08ff7812 */ /* 0x000fc8000784c0ff */
[----:B------:R-:W-:-:S13]  /*03a0*/  PLOP3.LUT P1, PT, P1, P2, PT, 0x2f, 0xf2 ;  /* 0x0000000000f2781c */ /* 0x000fda0000f24577 */
[----:B------:R-:W-:Y:S05]  /*03b0*/  @P1 BRA `(.L_x_6) ;  /* 0x0000000400181947 */ /* 0x000fea0003800000 */
[----:B------:R-:W-:-:S04]  /*03c0*/  LOP3.LUT P1, RZ, R5, 0x7fffffff, RZ, 0xc0, !PT ;  /* 0x7fffffff05ff7812 */ /* 0x000fc8000782c0ff */
[----:B------:R-:W-:-:S13]  /*03d0*/  PLOP3.LUT P0, PT, P0, P1, PT, 0x2f, 0xf2 ;  /* 0x0000000000f2781c */ /* 0x000fda0000702577 */
[----:B------:R-:W-:Y:S05]  /*03e0*/  @P0 BRA `(.L_x_7) ;  /* 0x0000000400000947 */ /* 0x000fea0003800000 */
[----:B------:R-:W-:Y:S02]  /*03f0*/  ISETP.GE.AND P0, PT, R10, RZ, PT ;  /* 0x000000ff0a00720c */ /* 0x000fe40003f06270 */
[----:B------:R-:W-:-:S11]  /*0400*/  ISETP.GE.AND P1, PT, R11, RZ, PT ;  /* 0x000000ff0b00720c */ /* 0x000fd60003f26270 */
[----:B------:R-:W-:Y:S02]  /*0410*/  @P0 IMAD.MOV.U32 R9, RZ, RZ, RZ ;  /* 0x000000ffff090224 */ /* 0x000fe400078e00ff */
[----:B------:R-:W-:Y:S01]  /*0420*/  @!P0 FFMA R8, R0, 1.84467440737095516160e+19, RZ ;  /* 0x5f80000000088823 */ /* 0x000fe200000000ff */
[----:B------:R-:W-:Y:S02]  /*0430*/  @!P0 IMAD.MOV.U32 R9, RZ, RZ, -0x40 ;  /* 0xffffffc0ff098424 */ /* 0x000fe400078e00ff */
[----:B------:R-:W-:Y:S02]  /*0440*/  @!P1 FFMA R5, R3, 1.84467440737095516160e+19, RZ ;  /* 0x5f80000003059823 */ /* 0x000fe400000000ff */
[----:B------:R-:W-:-:S07]  /*0450*/  @!P1 VIADD R9, R9, 0x40 ;  /* 0x0000004009099836 */ /* 0x000fce0000000000 */
.L_x_3:
[----:B------:R-:W-:Y:S01]  /*0460*/  LEA R0, R7, 0xc0800000, 0x17 ;  /* 0xc080000007007811 */ /* 0x000fe200078eb8ff */
[----:B------:R-:W-:Y:S01]  /*0470*/  VIADD R6, R6, 0xffffff81 ;  /* 0xffffff8106067836 */ /* 0x000fe20000000000 */
[----:B------:R-:W-:Y:S03]  /*0480*/  BSSY.RECONVERGENT B2, `(.L_x_8) ;  /* 0x0000035000027945 */ /* 0x000fe60003800200 */
[----:B------:R-:W-:Y:S02]  /*0490*/  IMAD.IADD R5, R5, 0x1, -R0 ;  /* 0x0000000105057824 */ /* 0x000fe400078e0a00 */
[C---:B------:R-:W-:Y:S01]  /*04a0*/  IMAD R0, R6.reuse, -0x800000, R8 ;  /* 0xff80000006007824 */ /* 0x040fe200078e0208 */
[----:B------:R-:W-:Y:S01]  /*04b0*/  IADD3 R6, PT, PT, R6, 0x7f, -R7 ;  /* 0x0000007f06067810 */ /* 0x000fe20007ffe807 */
[----:B------:R-:W0:Y:S01]  /*04c0*/  MUFU.RCP R3, R5 ;  /* 0x0000000500037308 */ /* 0x000e220000001000 */
[----:B------:R-:W-:-:S03]  /*04d0*/  FADD.FTZ R11, -R5, -RZ ;  /* 0x800000ff050b7221 */ /* 0x000fc60000010100 */
[----:B------:R-:W-:Y:S02]  /*04e0*/  IMAD.IADD R6, R6, 0x1, R9 ;  /* 0x0000000106067824 */ /* 0x000fe400078e0209 */
[----:B0-----:R-:W-:-:S04]  /*04f0*/  FFMA R10, R3, R11, 1 ;  /* 0x3f800000030a7423 */ /* 0x001fc8000000000b */
[----:B------:R-:W-:-:S04]  /*0500*/  FFMA R10, R3, R10, R3 ;  /* 0x0000000a030a7223 */ /* 0x000fc80000000003 */
[----:B------:R-:W-:-:S04]  /*0510*/  FFMA R3, R0, R10, RZ ;  /* 0x0000000a00037223 */ /* 0x000fc800000000ff */
[----:B------:R-:W-:-:S04]  /*0520*/  FFMA R8, R11, R3, R0 ;  /* 0x000000030b087223 */ /* 0x000fc80000000000 */
[----:B------:R-:W-:-:S04]  /*0530*/  FFMA R13, R10, R8, R3 ;  /* 0x000000080a0d7223 */ /* 0x000fc80000000003 */
[----:B------:R-:W-:-:S04]  /*0540*/  FFMA R8, R11, R13, R0 ;  /* 0x0000000d0b087223 */ /* 0x000fc80000000000 */
[----:B------:R-:W-:-:S05]  /*0550*/  FFMA R0, R10, R8, R13 ;  /* 0x000000080a007223 */ /* 0x000fca000000000d */
[----:B------:R-:W-:-:S04]  /*0560*/  SHF.R.U32.HI R3, RZ, 0x17, R0 ;  /* 0x00000017ff037819 */ /* 0x000fc80000011600 */
[----:B------:R-:W-:-:S05]  /*0570*/  LOP3.LUT R3, R3, 0xff, RZ, 0xc0, !PT ;  /* 0x000000ff03037812 */ /* 0x000fca00078ec0ff */
[----:B------:R-:W-:-:S04]  /*0580*/  IMAD.IADD R7, R3, 0x1, R6 ;  /* 0x0000000103077824 */ /* 0x000fc800078e0206 */
[----:B------:R-:W-:-:S05]  /*0590*/  VIADD R3, R7, 0xffffffff ;  /* 0xffffffff07037836 */ /* 0x000fca0000000000 */
[----:B------:R-:W-:-:S13]  /*05a0*/  ISETP.GE.U32.AND P0, PT, R3, 0xfe, PT ;  /* 0x000000fe0300780c */ /* 0x000fda0003f06070 */
[----:B------:R-:W-:Y:S05]  /*05b0*/  @!P0 BRA `(.L_x_9) ;  /* 0x0000000000808947 */ /* 0x000fea0003800000 */
[----:B------:R-:W-:-:S13]  /*05c0*/  ISETP.GT.AND P0, PT, R7, 0xfe, PT ;  /* 0x000000fe0700780c */ /* 0x000fda0003f04270 */
[----:B------:R-:W-:Y:S05]  /*05d0*/  @P0 BRA `(.L_x_10) ;  /* 0x00000000006c0947 */ /* 0x000fea0003800000 */
[----:B------:R-:W-:-:S13]  /*05e0*/  ISETP.GE.AND P0, PT, R7, 0x1, PT ;  /* 0x000000010700780c */ /* 0x000fda0003f06270 */
[----:B------:R-:W-:Y:S05]  /*05f0*/  @P0 BRA `(.L_x_11) ;  /* 0x0000000000740947 */ /* 0x000fea0003800000 */
[----:B------:R-:W-:Y:S02]  /*0600*/  ISETP.GE.AND P0, PT, R7, -0x18, PT ;  /* 0xffffffe80700780c */ /* 0x000fe40003f06270 */
[----:B------:R-:W-:-:S11]  /*0610*/  LOP3.LUT R0, R0, 0x80000000, RZ, 0xc0, !PT ;  /* 0x8000000000007812 */ /* 0x000fd600078ec0ff */
[----:B------:R-:W-:Y:S05]  /*0620*/  @!P0 BRA `(.L_x_11) ;  /* 0x0000000000688947 */ /* 0x000fea0003800000 */
[CCC-:B------:R-:W-:Y:S01]  /*0630*/  FFMA.RZ R3, R10.reuse, R8.reuse, R13.reuse ;  /* 0x000000080a037223 */ /* 0x1c0fe2000000c00d */
[CCC-:B------:R-:W-:Y:S01]  /*0640*/  FFMA.RM R6, R10.reuse, R8.reuse, R13.reuse ;  /* 0x000000080a067223 */ /* 0x1c0fe2000000400d */
[C---:B------:R-:W-:Y:S02]  /*0650*/  ISETP.NE.AND P2, PT, R7.reuse, RZ, PT ;  /* 0x000000ff0700720c */ /* 0x040fe40003f45270 */
[----:B------:R-:W-:Y:S02]  /*0660*/  ISETP.NE.AND P1, PT, R7, RZ, PT ;  /* 0x000000ff0700720c */ /* 0x000fe40003f25270 */
[----:B------:R-:W-:Y:S01]  /*0670*/  LOP3.LUT R5, R3, 0x7fffff, RZ, 0xc0, !PT ;  /* 0x007fffff03057812 */ /* 0x000fe200078ec0ff */
[----:B------:R-:W-:Y:S01]  /*0680*/  FFMA.RP R3, R10, R8, R13 ;  /* 0x000000080a037223 */ /* 0x000fe2000000800d */
[----:B------:R-:W-:Y:S02]  /*0690*/  VIADD R8, R7, 0x20 ;  /* 0x0000002007087836 */ /* 0x000fe40000000000 */
[----:B------:R-:W-:Y:S01]  /*06a0*/  LOP3.LUT R5, R5, 0x800000, RZ, 0xfc, !PT ;  /* 0x0080000005057812 */ /* 0x000fe200078efcff */
[----:B------:R-:W-:Y:S01]  /*06b0*/  IMAD.MOV R7, RZ, RZ, -R7 ;  /* 0x000000ffff077224 */ /* 0x000fe200078e0a07 */
[----:B------:R-:W-:-:S02]  /*06c0*/  FSETP.NEU.FTZ.AND P0, PT, R3, R6, PT ;  /* 0x000000060300720b */ /* 0x000fc40003f1d000 */
[----:B------:R-:W-:Y:S02]  /*06d0*/  SHF.L.U32 R8, R5, R8, RZ ;  /* 0x0000000805087219 */ /* 0x000fe400000006ff */
[----:B------:R-:W-:Y:S02]  /*06e0*/  SEL R6, R7, RZ, P2 ;  /* 0x000000ff07067207 */ /* 0x000fe40001000000 */
[----:B------:R-:W-:Y:S02]  /*06f0*/  ISETP.NE.AND P1, PT, R8, RZ, P1 ;  /* 0x000000ff0800720c */ /* 0x000fe40000f25270 */
[----:B------:R-:W-:Y:S02]  /*0700*/  SHF.R.U32.HI R6, RZ, R6, R5 ;  /* 0x00000006ff067219 */ /* 0x000fe40000011605 */
[----:B------:R-:W-:Y:S02]  /*0710*/  PLOP3.LUT P0, PT, P0, P1, PT, 0xf8, 0x8f ;  /* 0x00000000008f781c */ /* 0x000fe40000703f70 */
[----:B------:R-:W-:-:S02]  /*0720*/  SHF.R.U32.HI R8, RZ, 0x1, R6 ;  /* 0x00000001ff087819 */ /* 0x000fc40000011606 */
[----:B------:R-:W-:-:S04]  /*0730*/  SEL R3, RZ, 0x1, !P0 ;  /* 0x00000001ff037807 */ /* 0x000fc80004000000 */
[----:B------:R-:W-:-:S04]  /*0740*/  LOP3.LUT R3, R3, 0x1, R8, 0xf8, !PT ;  /* 0x0000000103037812 */ /* 0x000fc800078ef808 */
[----:B------:R-:W-:-:S05]  /*0750*/  LOP3.LUT R3, R3, R6, RZ, 0xc0, !PT ;  /* 0x0000000603037212 */ /* 0x000fca00078ec0ff */
[----:B------:R-:W-:-:S05]  /*0760*/  IMAD.IADD R3, R8, 0x1, R3 ;  /* 0x0000000108037824 */ /* 0x000fca00078e0203 */
[----:B------:R-:W-:Y:S01]  /*0770*/  LOP3.LUT R0, R3, R0, RZ, 0xfc, !PT ;  /* 0x0000000003007212 */ /* 0x000fe200078efcff */
[----:B------:R-:W-:Y:S06]  /*0780*/  BRA `(.L_x_11) ;  /* 0x0000000000107947 */ /* 0x000fec0003800000 */
.L_x_10:
[----:B------:R-:W-:-:S04]  /*0790*/  LOP3.LUT R0, R0, 0x80000000, RZ, 0xc0, !PT ;  /* 0x8000000000007812 */ /* 0x000fc800078ec0ff */
[----:B------:R-:W-:Y:S01]  /*07a0*/  LOP3.LUT R0, R0, 0x7f800000, RZ, 0xfc, !PT ;  /* 0x7f80000000007812 */ /* 0x000fe200078efcff */
[----:B------:R-:W-:Y:S06]  /*07b0*/  BRA `(.L_x_11) ;  /* 0x0000000000047947 */ /* 0x000fec0003800000 */
.L_x_9:
[----:B------:R-:W-:-:S07]  /*07c0*/  IMAD R0, R6, 0x800000, R0 ;  /* 0x0080000006007824 */ /* 0x000fce00078e0200 */
.L_x_11:
[----:B------:R-:W-:Y:S05]  /*07d0*/  BSYNC.RECONVERGENT B2 ;  /* 0x0000000000027941 */ /* 0x000fea0003800200 */
.L_x_8:
[----:B------:R-:W-:Y:S05]  /*07e0*/  BRA `(.L_x_12) ;  /* 0x0000000000207947 */ /* 0x000fea0003800000 */
.L_x_7:
[----:B------:R-:W-:-:S04]  /*07f0*/  LOP3.LUT R0, R5, 0x80000000, R8, 0x48, !PT ;  /* 0x8000000005007812 */ /* 0x000fc800078e4808 */
[----:B------:R-:W-:Y:S01]  /*0800*/  LOP3.LUT R0, R0, 0x7f800000, RZ, 0xfc, !PT ;  /* 0x7f80000000007812 */ /* 0x000fe200078efcff */
[----:B------:R-:W-:Y:S06]  /*0810*/  BRA `(.L_x_12) ;  /* 0x0000000000147947 */ /* 0x000fec0003800000 */
.L_x_6:
[----:B------:R-:W-:Y:S01]  /*0820*/  LOP3.LUT R0, R5, 0x80000000, R8, 0x48, !PT ;  /* 0x8000000005007812 */ /* 0x000fe200078e4808 */
[----:B------:R-:W-:Y:S06]  /*0830*/  BRA `(.L_x_12) ;  /* 0x00000000000c7947 */ /* 0x000fec0003800000 */
.L_x_5:
[----:B------:R-:W0:Y:S01]  /*0840*/  MUFU.RSQ R0, -QNAN ;  /* 0xffc0000000007908 */ /* 0x000e220000001400 */
[----:B------:R-:W-:Y:S05]  /*0850*/  BRA `(.L_x_12) ;  /* 0x0000000000047947 */ /* 0x000fea0003800000 */
.L_x_4:
[----:B------:R-:W-:-:S07]  /*0860*/  FADD.FTZ R0, R0, R3 ;  /* 0x0000000300007221 */ /* 0x000fce0000010000 */
.L_x_12:
[----:B------:R-:W-:Y:S05]  /*0870*/  BSYNC.RECONVERGENT B1 ;  /* 0x0000000000017941 */ /* 0x000fea0003800200 */
.L_x_2:
[----:B------:R-:W-:-:S04]  /*0880*/  IMAD.MOV.U32 R5, RZ, RZ, 0x0 ;  /* 0x00000000ff057424 */ /* 0x000fc800078e00ff */
[----:B0-----:R-:W-:Y:S05]  /*0890*/  RET.REL.NODEC R4 `(_Z10cudaKernelPfii) ;  /* 0xfffffff404d87950 */ /* 0x001fea0003c3ffff */
.L_x_13:
[----:B------:R-:W-:-:S00]  /*08a0*/  BRA `(.L_x_13) ;  /* 0xfffffffc00fc7947 */ /* 0x000fc0000383ffff */
[----:B------:R-:W-:-:S00]  /*08b0*/  NOP ;  /* 0x0000000000007918 */ /* 0x000fc00000000000 */
        /* <DEDUP_REMOVED lines=12> */
.L_x_14:


//--------------------- .nv.shared.reserved.0     --------------------------
	.section	.nv.shared.reserved.0,"aw",@nobits
	.weak		__nv_reservedSMEM_offset_0_alias
	.size		__nv_reservedSMEM_offset_0_alias, 0, 64
	.other		__nv_reservedSMEM_offset_0_alias,@"STO_CUDA_RESERVED_SHARED STV_DEFAULT"
__nv_reservedSMEM_offset_0_alias:
	.zero		0
	.zero		64


//--------------------- .nv.constant0._Z10cudaKernelPfii --------------------------
	.section	.nv.constant0._Z10cudaKernelPfii,"a",@progbits
	.sectionflags	@""
	.align	4
.nv.constant0._Z10cudaKernelPfii:
	.zero		912


//--------------------- SYMBOLS --------------------------

	.type		.nv.reservedSmem.offset0,@object
	.size		.nv.reservedSmem.offset0,0x4
